//
// Generated by NVIDIA NVVM Compiler
//
// Compiler Build ID: CL-36424714
// Cuda compilation tools, release 13.0, V13.0.88
// Based on NVVM 20.0.0
//

.version 9.0
.target sm_100
.address_size 64

	// .globl	_Z15gpu_stencil_7ptPfjjjS_
// _ZZ15gpu_stencil_7ptPfjjjS_E1A has been demoted

.visible .entry _Z15gpu_stencil_7ptPfjjjS_(
	.param .u64 .ptr .align 1 _Z15gpu_stencil_7ptPfjjjS__param_0,
	.param .u32 _Z15gpu_stencil_7ptPfjjjS__param_1,
	.param .u32 _Z15gpu_stencil_7ptPfjjjS__param_2,
	.param .u32 _Z15gpu_stencil_7ptPfjjjS__param_3,
	.param .u64 .ptr .align 1 _Z15gpu_stencil_7ptPfjjjS__param_4
)
{
	.reg .pred 	%p<28>;
	.reg .b32 	%r<110>;
	.reg .b32 	%f<30>;
	.reg .b64 	%rd<27>;
	// demoted variable
	.shared .align 4 .b8 _ZZ15gpu_stencil_7ptPfjjjS_E1A[4096];
	ld.param.u64 	%rd3, [_Z15gpu_stencil_7ptPfjjjS__param_0];
	ld.param.u32 	%r48, [_Z15gpu_stencil_7ptPfjjjS__param_1];
	ld.param.u32 	%r51, [_Z15gpu_stencil_7ptPfjjjS__param_2];
	ld.param.u32 	%r50, [_Z15gpu_stencil_7ptPfjjjS__param_3];
	ld.param.u64 	%rd4, [_Z15gpu_stencil_7ptPfjjjS__param_4];
	cvta.to.global.u64 	%rd1, %rd4;
	cvta.to.global.u64 	%rd2, %rd3;
	mov.u32 	%r52, %ctaid.y;
	mov.u32 	%r53, %ntid.y;
	mul.lo.s32 	%r1, %r52, %r53;
	mov.u32 	%r2, %tid.y;
	add.s32 	%r54, %r1, %r2;
	setp.eq.s32 	%p2, %r54, 0;
	add.s32 	%r4, %r54, -1;
	mov.u32 	%r55, %ctaid.x;
	mov.u32 	%r56, %ntid.x;
	mul.lo.s32 	%r57, %r55, %r56;
	mov.u32 	%r5, %tid.x;
	add.s32 	%r6, %r5, -1;
	add.s32 	%r7, %r6, %r57;
	add.s32 	%r8, %r5, %r57;
	setp.ge.u32 	%p3, %r4, %r51;
	or.pred  	%p4, %p2, %p3;
	setp.lt.s32 	%p5, %r7, 0;
	or.pred  	%p6, %p5, %p4;
	setp.ge.u32 	%p7, %r7, %r50;
	or.pred  	%p8, %p7, %p6;
	add.s32 	%r9, %r2, -1;
	setp.gt.u32 	%p9, %r9, 29;
	or.pred  	%p10, %p9, %p8;
	setp.gt.u32 	%p11, %r6, 29;
	mov.f32 	%f24, 0f00000000;
	or.pred  	%p12, %p11, %p10;
	@%p12 bra 	$L__BB0_2;
	mad.lo.s32 	%r58, %r51, %r4, %r7;
	mul.wide.u32 	%rd5, %r58, 4;
	add.s64 	%rd6, %rd2, %rd5;
	ld.global.f32 	%f24, [%rd6];
$L__BB0_2:
	shl.b32 	%r59, %r54, 7;
	mov.u32 	%r60, _ZZ15gpu_stencil_7ptPfjjjS_E1A;
	add.s32 	%r61, %r60, %r59;
	shl.b32 	%r62, %r8, 2;
	add.s32 	%r63, %r61, %r62;
	st.shared.f32 	[%r63+-132], %f24;
	bar.sync 	0;
	setp.eq.s32 	%p13, %r50, 0;
	@%p13 bra 	$L__BB0_29;
	add.s32 	%r10, %r50, -1;
	max.u32 	%r65, %r9, %r6;
	setp.lt.u32 	%p1, %r65, 30;
	shl.b32 	%r66, %r2, 7;
	add.s32 	%r68, %r60, %r66;
	shl.b32 	%r69, %r5, 2;
	add.s32 	%r11, %r68, %r69;
	and.b32  	%r12, %r50, 3;
	setp.lt.u32 	%p14, %r50, 4;
	mov.b32 	%r109, 0;
	@%p14 bra 	$L__BB0_22;
	and.b32  	%r109, %r50, -4;
	shl.b32 	%r71, %r48, 2;
	add.s32 	%r72, %r54, %r71;
	add.s32 	%r73, %r72, -1;
	mad.lo.s32 	%r103, %r51, %r73, %r8;
	mul.lo.s32 	%r74, %r51, %r48;
	shl.b32 	%r15, %r74, 2;
	mad.lo.s32 	%r75, %r48, 3, %r54;
	add.s32 	%r76, %r75, -1;
	mad.lo.s32 	%r102, %r51, %r76, %r8;
	shl.b32 	%r77, %r48, 1;
	add.s32 	%r78, %r54, %r77;
	add.s32 	%r79, %r78, -1;
	mad.lo.s32 	%r101, %r51, %r79, %r8;
	add.s32 	%r80, %r2, %r48;
	add.s32 	%r81, %r80, %r1;
	add.s32 	%r82, %r81, -1;
	mad.lo.s32 	%r100, %r51, %r82, %r8;
	mad.lo.s32 	%r99, %r51, %r4, %r8;
	mov.b32 	%r104, 0;
	not.pred 	%p16, %p1;
$L__BB0_5:
	setp.ge.u32 	%p15, %r104, %r10;
	mov.f32 	%f25, 0f00000000;
	@%p15 bra 	$L__BB0_7;
	add.s32 	%r83, %r100, -1;
	mul.wide.u32 	%rd7, %r83, 4;
	add.s64 	%rd8, %rd2, %rd7;
	ld.global.f32 	%f25, [%rd8];
$L__BB0_7:
	@%p16 bra 	$L__BB0_9;
	ld.shared.f32 	%f15, [%r11];
	add.s32 	%r84, %r99, -1;
	mul.wide.u32 	%rd9, %r84, 4;
	add.s64 	%rd10, %rd1, %rd9;
	st.global.f32 	[%rd10], %f15;
$L__BB0_9:
	st.shared.f32 	[%r11], %f25;
	bar.sync 	0;
	add.s32 	%r26, %r104, 1;
	setp.ge.u32 	%p17, %r26, %r10;
	mov.f32 	%f26, 0f00000000;
	@%p17 bra 	$L__BB0_11;
	add.s32 	%r85, %r101, -1;
	mul.wide.u32 	%rd11, %r85, 4;
	add.s64 	%rd12, %rd2, %rd11;
	ld.global.f32 	%f26, [%rd12];
$L__BB0_11:
	@%p16 bra 	$L__BB0_13;
	ld.shared.f32 	%f17, [%r11];
	add.s32 	%r86, %r100, -1;
	mul.wide.u32 	%rd13, %r86, 4;
	add.s64 	%rd14, %rd1, %rd13;
	st.global.f32 	[%rd14], %f17;
$L__BB0_13:
	st.shared.f32 	[%r11], %f26;
	bar.sync 	0;
	add.s32 	%r27, %r26, 1;
	setp.ge.u32 	%p19, %r27, %r10;
	mov.f32 	%f27, 0f00000000;
	@%p19 bra 	$L__BB0_15;
	add.s32 	%r87, %r102, -1;
	mul.wide.u32 	%rd15, %r87, 4;
	add.s64 	%rd16, %rd2, %rd15;
	ld.global.f32 	%f27, [%rd16];
$L__BB0_15:
	@%p16 bra 	$L__BB0_17;
	ld.shared.f32 	%f19, [%r11];
	add.s32 	%r88, %r101, -1;
	mul.wide.u32 	%rd17, %r88, 4;
	add.s64 	%rd18, %rd1, %rd17;
	st.global.f32 	[%rd18], %f19;
$L__BB0_17:
	st.shared.f32 	[%r11], %f27;
	bar.sync 	0;
	add.s32 	%r28, %r27, 1;
	setp.ge.u32 	%p21, %r28, %r10;
	mov.f32 	%f28, 0f00000000;
	@%p21 bra 	$L__BB0_19;
	add.s32 	%r89, %r103, -1;
	mul.wide.u32 	%rd19, %r89, 4;
	add.s64 	%rd20, %rd2, %rd19;
	ld.global.f32 	%f28, [%rd20];
$L__BB0_19:
	@%p16 bra 	$L__BB0_21;
	ld.shared.f32 	%f21, [%r11];
	add.s32 	%r90, %r102, -1;
	mul.wide.u32 	%rd21, %r90, 4;
	add.s64 	%rd22, %rd1, %rd21;
	st.global.f32 	[%rd22], %f21;
$L__BB0_21:
	st.shared.f32 	[%r11], %f28;
	bar.sync 	0;
	add.s32 	%r103, %r103, %r15;
	add.s32 	%r102, %r102, %r15;
	add.s32 	%r101, %r101, %r15;
	add.s32 	%r100, %r100, %r15;
	add.s32 	%r99, %r99, %r15;
	add.s32 	%r104, %r28, 1;
	setp.ne.s32 	%p23, %r104, %r109;
	@%p23 bra 	$L__BB0_5;
$L__BB0_22:
	setp.eq.s32 	%p24, %r12, 0;
	@%p24 bra 	$L__BB0_29;
	mul.lo.s32 	%r91, %r109, %r48;
	add.s32 	%r92, %r54, %r91;
	add.s32 	%r93, %r92, -1;
	mad.lo.s32 	%r108, %r51, %r93, %r8;
	mul.lo.s32 	%r37, %r51, %r48;
	add.s32 	%r94, %r91, %r48;
	add.s32 	%r95, %r54, %r94;
	add.s32 	%r96, %r95, -1;
	mad.lo.s32 	%r107, %r51, %r96, %r8;
	neg.s32 	%r106, %r12;
	not.pred 	%p26, %p1;
$L__BB0_24:
	.pragma "nounroll";
	setp.ge.u32 	%p25, %r109, %r10;
	mov.f32 	%f29, 0f00000000;
	@%p25 bra 	$L__BB0_26;
	add.s32 	%r97, %r107, -1;
	mul.wide.u32 	%rd23, %r97, 4;
	add.s64 	%rd24, %rd2, %rd23;
	ld.global.f32 	%f29, [%rd24];
$L__BB0_26:
	@%p26 bra 	$L__BB0_28;
	ld.shared.f32 	%f23, [%r11];
	add.s32 	%r98, %r108, -1;
	mul.wide.u32 	%rd25, %r98, 4;
	add.s64 	%rd26, %rd1, %rd25;
	st.global.f32 	[%rd26], %f23;
$L__BB0_28:
	st.shared.f32 	[%r11], %f29;
	bar.sync 	0;
	add.s32 	%r109, %r109, 1;
	add.s32 	%r108, %r108, %r37;
	add.s32 	%r107, %r107, %r37;
	add.s32 	%r106, %r106, 1;
	setp.ne.s32 	%p27, %r106, 0;
	@%p27 bra 	$L__BB0_24;
$L__BB0_29:
	ret;

}


// ===== COMPILED SASS (sm_100) =====

	.target	sm_100

	.elftype	@"ET_EXEC"


//--------------------- .note.nv.tkinfo           --------------------------
	.section	.note.nv.tkinfo,"",@"SHT_NOTE"
	.sectionflags	@"SHF_NOTE_NV_TKINFO"
	.tkinfo
        /*0018*/ 	.word	0x00000002
        /*0030*/ 	.string	""
        /*0030*/ 	.string	"ptxas"
        /*0030*/ 	.string	"Cuda compilation tools, release 13.0, V13.0.88"
        /*0030*/ 	.string	"Build cuda_13.0.r13.0/compiler.36424714_0"
        /*0030*/ 	.string	"-arch sm_100 -m 64 "



//--------------------- .note.nv.cuinfo           --------------------------
	.section	.note.nv.cuinfo,"",@"SHT_NOTE"
	.sectionflags	@"SHF_NOTE_NV_CUINFO"
        /*0018*/ 	.short	0x0002
        /*001a*/ 	.short	0x0064
        /*001c*/ 	.short	0x0082
	.zero		2


//--------------------- .nv.info                  --------------------------
	.section	.nv.info,"",@"SHT_CUDA_INFO"
	.align	4


	//----- nvinfo : EIATTR_REGCOUNT
	.align		4
        /*0000*/ 	.byte	0x04, 0x2f
        /*0002*/ 	.short	(.L_1 - .L_0)
	.align		4
.L_0:
        /*0004*/ 	.word	index@(_Z15gpu_stencil_7ptPfjjjS_)
        /*0008*/ 	.word	0x0000001e


	//----- nvinfo : EIATTR_FRAME_SIZE
	.align		4
.L_1:
        /*000c*/ 	.byte	0x04, 0x11
        /*000e*/ 	.short	(.L_3 - .L_2)
	.align		4
.L_2:
        /*0010*/ 	.word	index@(_Z15gpu_stencil_7ptPfjjjS_)
        /*0014*/ 	.word	0x00000000


	//----- nvinfo : EIATTR_MIN_STACK_SIZE
	.align		4
.L_3:
        /*0018*/ 	.byte	0x04, 0x12
        /*001a*/ 	.short	(.L_5 - .L_4)
	.align		4
.L_4:
        /*001c*/ 	.word	index@(_Z15gpu_stencil_7ptPfjjjS_)
        /*0020*/ 	.word	0x00000000
.L_5:


//--------------------- .nv.compat                --------------------------
	.section	.nv.compat,"",@"SHT_CUDA_COMPAT_INFO"
	.align	4
        /*0000*/ 	.byte	0x02, 0x09, 0x00, 0x00, 0x02, 0x02, 0x01, 0x00, 0x02, 0x05, 0x05, 0x00, 0x03, 0x07, 0x01, 0x01
        /*0010*/ 	.byte	0x02, 0x03, 0x00, 0x00, 0x02, 0x06, 0x01, 0x00, 0x04, 0x0b, 0x08, 0x00, 0x09, 0x00, 0x00, 0x00
        /*0020*/ 	.byte	0x00, 0x00, 0x00, 0x00


//--------------------- .nv.info._Z15gpu_stencil_7ptPfjjjS_ --------------------------
	.section	.nv.info._Z15gpu_stencil_7ptPfjjjS_,"",@"SHT_CUDA_INFO"
	.sectionflags	@""
	.align	4


	//----- nvinfo : EIATTR_CUDA_API_VERSION
	.align		4
        /*0000*/ 	.byte	0x04, 0x37
        /*0002*/ 	.short	(.L_7 - .L_6)
.L_6:
        /*0004*/ 	.word	0x00000082


	//----- nvinfo : EIATTR_KPARAM_INFO
	.align		4
.L_7:
        /*0008*/ 	.byte	0x04, 0x17
        /*000a*/ 	.short	(.L_9 - .L_8)
.L_8:
        /*000c*/ 	.word	0x00000000
        /*0010*/ 	.short	0x0004
        /*0012*/ 	.short	0x0018
        /*0014*/ 	.byte	0x00, 0xf5, 0x21, 0x00


	//----- nvinfo : EIATTR_KPARAM_INFO
	.align		4
.L_9:
        /*0018*/ 	.byte	0x04, 0x17
        /*001a*/ 	.short	(.L_11 - .L_10)
.L_10:
        /*001c*/ 	.word	0x00000000
        /*0020*/ 	.short	0x0003
        /*0022*/ 	.short	0x0010
        /*0024*/ 	.byte	0x00, 0xf0, 0x11, 0x00


	//----- nvinfo : EIATTR_KPARAM_INFO
	.align		4
.L_11:
        /*0028*/ 	.byte	0x04, 0x17
        /*002a*/ 	.short	(.L_13 - .L_12)
.L_12:
        /*002c*/ 	.word	0x00000000
        /*0030*/ 	.short	0x0002
        /*0032*/ 	.short	0x000c
        /*0034*/ 	.byte	0x00, 0xf0, 0x11, 0x00


	//----- nvinfo : EIATTR_KPARAM_INFO
	.align		4
.L_13:
        /*0038*/ 	.byte	0x04, 0x17
        /*003a*/ 	.short	(.L_15 - .L_14)
.L_14:
        /*003c*/ 	.word	0x00000000
        /*0040*/ 	.short	0x0001
        /*0042*/ 	.short	0x0008
        /*0044*/ 	.byte	0x00, 0xf0, 0x11, 0x00


	//----- nvinfo : EIATTR_KPARAM_INFO
	.align		4
.L_15:
        /*0048*/ 	.byte	0x04, 0x17
        /*004a*/ 	.short	(.L_17 - .L_16)
.L_16:
        /*004c*/ 	.word	0x00000000
        /*0050*/ 	.short	0x0000
        /*0052*/ 	.short	0x0000
        /*0054*/ 	.byte	0x00, 0xf5, 0x21, 0x00


	//----- nvinfo : EIATTR_SPARSE_MMA_MASK
	.align		4
.L_17:
        /*0058*/ 	.byte	0x03, 0x50
        /*005a*/ 	.short	0x0000


	//----- nvinfo : EIATTR_MAXREG_COUNT
	.align		4
        /*005c*/ 	.byte	0x03, 0x1b
        /*005e*/ 	.short	0x00ff


	//----- nvinfo : EIATTR_NUM_BARRIERS
	.align		4
        /*0060*/ 	.byte	0x02, 0x4c
        /*0062*/ 	.byte	0x01
	.zero		1


	//----- nvinfo : EIATTR_MERCURY_ISA_VERSION
	.align		4
        /*0064*/ 	.byte	0x03, 0x5f
        /*0066*/ 	.short	0x0101


	//----- nvinfo : EIATTR_VRC_CTA_INIT_COUNT
	.align		4
        /*0068*/ 	.byte	0x02, 0x4a
	.zero		1
	.zero		1


	//----- nvinfo : EIATTR_EXIT_INSTR_OFFSETS
	.align		4
        /*006c*/ 	.byte	0x04, 0x1c
        /*006e*/ 	.short	(.L_19 - .L_18)


	//   ....[0]....
.L_18:
        /*0070*/ 	.word	0x00000240


	//   ....[1]....
        /*0074*/ 	.word	0x00000800


	//   ....[2]....
        /*0078*/ 	.word	0x000009d0


	//----- nvinfo : EIATTR_CBANK_PARAM_SIZE
	.align		4
.L_19:
        /*007c*/ 	.byte	0x03, 0x19
        /*007e*/ 	.short	0x0020


	//----- nvinfo : EIATTR_PARAM_CBANK
	.align		4
        /*0080*/ 	.byte	0x04, 0x0a
        /*0082*/ 	.short	(.L_21 - .L_20)
	.align		4
.L_20:
        /*0084*/ 	.word	index@(.nv.constant0._Z15gpu_stencil_7ptPfjjjS_)
        /*0088*/ 	.short	0x0380
        /*008a*/ 	.short	0x0020


	//----- nvinfo : EIATTR_SW_WAR
	.align		4
.L_21:
        /*008c*/ 	.byte	0x04, 0x36
        /*008e*/ 	.short	(.L_23 - .L_22)
.L_22:
        /*0090*/ 	.word	0x00000008
.L_23:


//--------------------- .nv.callgraph             --------------------------
	.section	.nv.callgraph,"",@"SHT_CUDA_CALLGRAPH"
	.align	4
	.sectionentsize	8
	.align		4
        /*0000*/ 	.word	0x00000000
	.align		4
        /*0004*/ 	.word	0xffffffff
	.align		4
        /*0008*/ 	.word	0x00000000
	.align		4
        /*000c*/ 	.word	0xfffffffe
	.align		4
        /*0010*/ 	.word	0x00000000
	.align		4
        /*0014*/ 	.word	0xfffffffd
	.align		4
        /*0018*/ 	.word	0x00000000
	.align		4
        /*001c*/ 	.word	0xfffffffc


//--------------------- .text._Z15gpu_stencil_7ptPfjjjS_ --------------------------
	.section	.text._Z15gpu_stencil_7ptPfjjjS_,"ax",@progbits
	.align	128
        .global         _Z15gpu_stencil_7ptPfjjjS_
        .type           _Z15gpu_stencil_7ptPfjjjS_,@function
        .size           _Z15gpu_stencil_7ptPfjjjS_,(.L_x_4 - _Z15gpu_stencil_7ptPfjjjS_)
        .other          _Z15gpu_stencil_7ptPfjjjS_,@"STO_CUDA_ENTRY STV_DEFAULT"
_Z15gpu_stencil_7ptPfjjjS_:
.text._Z15gpu_stencil_7ptPfjjjS_:
[----:B------:R-:W-:Y:S01]  /*0000*/  LDC R1, c[0x0][0x37c] ;  /* 0x0000df00ff017b82 */ /* 0x000fe20000000800 */
[----:B------:R-:W0:Y:S07]  /*0010*/  S2R R10, SR_TID.Y ;  /* 0x00000000000a7919 */ /* 0x000e2e0000002200 */
[----:B------:R-:W1:Y:S01]  /*0020*/  S2UR UR4, SR_CTAID.Y ;  /* 0x00000000000479c3 */ /* 0x000e620000002600 */
[----:B------:R-:W1:Y:S01]  /*0030*/  LDCU UR5, c[0x0][0x364] ;  /* 0x00006c80ff0577ac */ /* 0x000e620008000800 */
[----:B------:R-:W-:Y:S01]  /*0040*/  HFMA2 R6, -RZ, RZ, 0, 0 ;  /* 0x00000000ff067431 */ /* 0x000fe200000001ff */
[----:B------:R-:W2:Y:S01]  /*0050*/  S2R R8, SR_TID.X ;  /* 0x0000000000087919 */ /* 0x000ea20000002100 */
[----:B------:R-:W3:Y:S04]  /*0060*/  LDCU UR9, c[0x0][0x38c] ;  /* 0x00007180ff0977ac */ /* 0x000ee80008000800 */
[----:B------:R-:W4:Y:S01]  /*0070*/  S2UR UR8, SR_CTAID.X ;  /* 0x00000000000879c3 */ /* 0x000f220000002500 */
[----:B------:R-:W5:Y:S01]  /*0080*/  LDCU UR7, c[0x0][0x390] ;  /* 0x00007200ff0777ac */ /* 0x000f620008000800 */
[----:B------:R-:W5:Y:S06]  /*0090*/  LDCU.64 UR10, c[0x0][0x358] ;  /* 0x00006b00ff0a77ac */ /* 0x000f6c0008000a00 */
[----:B------:R-:W4:Y:S01]  /*00a0*/  LDC R13, c[0x0][0x360] ;  /* 0x0000d800ff0d7b82 */ /* 0x000f220000000800 */
[----:B-1----:R-:W-:-:S06]  /*00b0*/  UIMAD UR4, UR4, UR5, URZ ;  /* 0x00000005040472a4 */ /* 0x002fcc000f8e02ff */
[C---:B0-----:R-:W-:Y:S01]  /*00c0*/  IADD3 R3, PT, PT, R10.reuse, UR4, RZ ;  /* 0x000000040a037c10 */ /* 0x041fe2000fffe0ff */
[----:B------:R-:W-:Y:S01]  /*00d0*/  VIADD R9, R10, 0xffffffff ;  /* 0xffffffff0a097836 */ /* 0x000fe20000000000 */
[----:B--2---:R-:W-:-:S03]  /*00e0*/  IADD3 R2, PT, PT, R8, -0x1, RZ ;  /* 0xffffffff08027810 */ /* 0x004fc60007ffe0ff */
[----:B------:R-:W-:Y:S02]  /*00f0*/  VIADD R7, R3, 0xffffffff ;  /* 0xffffffff03077836 */ /* 0x000fe40000000000 */
[----:B----4-:R-:W-:-:S03]  /*0100*/  IMAD R0, R13, UR8, R2 ;  /* 0x000000080d007c24 */ /* 0x010fc6000f8e0202 */
[----:B---3--:R-:W-:-:S04]  /*0110*/  ISETP.GE.U32.AND P0, PT, R7, UR9, PT ;  /* 0x0000000907007c0c */ /* 0x008fc8000bf06070 */
[----:B------:R-:W-:-:S04]  /*0120*/  ISETP.EQ.OR P0, PT, R3, RZ, P0 ;  /* 0x000000ff0300720c */ /* 0x000fc80000702670 */
[----:B------:R-:W-:-:S04]  /*0130*/  ISETP.LT.OR P0, PT, R0, RZ, P0 ;  /* 0x000000ff0000720c */ /* 0x000fc80000701670 */
[----:B-----5:R-:W-:-:S04]  /*0140*/  ISETP.GE.U32.OR P0, PT, R0, UR7, P0 ;  /* 0x0000000700007c0c */ /* 0x020fc80008706470 */
[----:B------:R-:W-:-:S04]  /*0150*/  ISETP.GT.U32.OR P0, PT, R9, 0x1d, P0 ;  /* 0x0000001d0900780c */ /* 0x000fc80000704470 */
[----:B------:R-:W-:-:S13]  /*0160*/  ISETP.GT.U32.OR P0, PT, R2, 0x1d, P0 ;  /* 0x0000001d0200780c */ /* 0x000fda0000704470 */
[----:B------:R-:W0:Y:S01]  /*0170*/  @!P0 LDC.64 R4, c[0x0][0x380] ;  /* 0x0000e000ff048b82 */ /* 0x000e220000000a00 */
[----:B------:R-:W-:-:S04]  /*0180*/  @!P0 IMAD R11, R7, UR9, R0 ;  /* 0x00000009070b8c24 */ /* 0x000fc8000f8e0200 */
[----:B0-----:R-:W-:-:S05]  /*0190*/  @!P0 IMAD.WIDE.U32 R4, R11, 0x4, R4 ;  /* 0x000000040b048825 */ /* 0x001fca00078e0004 */
[----:B------:R-:W2:Y:S01]  /*01a0*/  @!P0 LDG.E R6, desc[UR10][R4.64] ;  /* 0x0000000a04068981 */ /* 0x000ea2000c1e1900 */
[----:B------:R-:W0:Y:S01]  /*01b0*/  S2UR UR6, SR_CgaCtaId ;  /* 0x00000000000679c3 */ /* 0x000e220000008800 */
[----:B------:R-:W-:Y:S01]  /*01c0*/  UMOV UR5, 0x400 ;  /* 0x0000040000057882 */ /* 0x000fe20000000000 */
[----:B------:R-:W-:Y:S01]  /*01d0*/  IMAD R0, R13, UR8, R8 ;  /* 0x000000080d007c24 */ /* 0x000fe2000f8e0208 */
[----:B------:R-:W-:Y:S01]  /*01e0*/  ISETP.NE.AND P0, PT, RZ, UR7, PT ;  /* 0x00000007ff007c0c */ /* 0x000fe2000bf05270 */
[----:B0-----:R-:W-:-:S06]  /*01f0*/  ULEA UR5, UR6, UR5, 0x18 ;  /* 0x0000000506057291 */ /* 0x001fcc000f8ec0ff */
[----:B------:R-:W-:-:S05]  /*0200*/  LEA R11, R3, UR5, 0x7 ;  /* 0x00000005030b7c11 */ /* 0x000fca000f8e38ff */
[----:B------:R-:W-:-:S05]  /*0210*/  IMAD R11, R0, 0x4, R11 ;  /* 0x00000004000b7824 */ /* 0x000fca00078e020b */
[----:B--2---:R0:W-:Y:S01]  /*0220*/  STS [R11+-0x84], R6 ;  /* 0xffff7c060b007388 */ /* 0x0041e20000000800 */
[----:B------:R-:W-:Y:S06]  /*0230*/  BAR.SYNC.DEFER_BLOCKING 0x0 ;  /* 0x0000000000007b1d */ /* 0x000fec0000010000 */
[----:B------:R-:W-:Y:S05]  /*0240*/  @!P0 EXIT ;  /* 0x000000000000894d */ /* 0x000fea0003800000 */
[----:B------:R-:W-:Y:S01]  /*0250*/  UISETP.GE.U32.AND UP0, UPT, UR7, 0x4, UPT ;  /* 0x000000040700788c */ /* 0x000fe2000bf06070 */
[----:B------:R-:W-:Y:S01]  /*0260*/  VIMNMX.U32 R2, PT, PT, R2, R9, !PT ;  /* 0x0000000902027248 */ /* 0x000fe20007fe0000 */
[----:B------:R-:W-:Y:S01]  /*0270*/  ULOP3.LUT UR6, UR7, 0x3, URZ, 0xc0, !UPT ;  /* 0x0000000307067892 */ /* 0x000fe2000f8ec0ff */
[----:B------:R-:W-:Y:S01]  /*0280*/  LEA R4, R10, UR5, 0x7 ;  /* 0x000000050a047c11 */ /* 0x000fe2000f8e38ff */
[----:B------:R-:W-:Y:S01]  /*0290*/  IMAD.MOV.U32 R5, RZ, RZ, RZ ;  /* 0x000000ffff057224 */ /* 0x000fe200078e00ff */
[----:B------:R-:W-:Y:S01]  /*02a0*/  ISETP.GE.U32.AND P1, PT, R2, 0x1e, PT ;  /* 0x0000001e0200780c */ /* 0x000fe20003f26070 */
[----:B------:R-:W-:Y:S01]  /*02b0*/  UIADD3 UR8, UPT, UPT, UR7, -0x1, URZ ;  /* 0xffffffff07087890 */ /* 0x000fe2000fffe0ff */
[----:B------:R-:W-:Y:S02]  /*02c0*/  LEA R2, R8, R4, 0x2 ;  /* 0x0000000408027211 */ /* 0x000fe400078e10ff */
[----:B------:R-:W-:Y:S01]  /*02d0*/  ISETP.NE.AND P0, PT, RZ, UR6, PT ;  /* 0x00000006ff007c0c */ /* 0x000fe2000bf05270 */
[----:B------:R-:W-:-:S12]  /*02e0*/  BRA.U !UP0, `(.L_x_0) ;  /* 0x0000000508447547 */ /* 0x000fd8000b800000 */
[----:B------:R-:W1:Y:S01]  /*02f0*/  LDC R12, c[0x0][0x388] ;  /* 0x0000e200ff0c7b82 */ /* 0x000e620000000800 */
[----:B0-----:R-:W-:Y:S01]  /*0300*/  IMAD R6, R7, UR9, R0 ;  /* 0x0000000907067c24 */ /* 0x001fe2000f8e0200 */
[----:B------:R-:W-:Y:S01]  /*0310*/  ULOP3.LUT UR5, UR7, 0xfffffffc, URZ, 0xc0, !UPT ;  /* 0xfffffffc07057892 */ /* 0x000fe2000f8ec0ff */
[----:B------:R-:W-:-:S05]  /*0320*/  MOV R14, RZ ;  /* 0x000000ff000e7202 */ /* 0x000fca0000000f00 */
[----:B------:R-:W-:Y:S01]  /*0330*/  MOV R5, UR5 ;  /* 0x0000000500057c02 */ /* 0x000fe20008000f00 */
[C-C-:B-1----:R-:W-:Y:S01]  /*0340*/  IMAD R4, R12.reuse, 0x4, R3.reuse ;  /* 0x000000040c047824 */ /* 0x142fe200078e0203 */
[C---:B------:R-:W-:Y:S01]  /*0350*/  IADD3 R10, PT, PT, R12.reuse, UR4, R10 ;  /* 0x000000040c0a7c10 */ /* 0x040fe2000fffe00a */
[C-C-:B------:R-:W-:Y:S02]  /*0360*/  IMAD R8, R12.reuse, 0x2, R3.reuse ;  /* 0x000000020c087824 */ /* 0x140fe400078e0203 */
[----:B------:R-:W-:Y:S01]  /*0370*/  IMAD R7, R12, 0x3, R3 ;  /* 0x000000030c077824 */ /* 0x000fe200078e0203 */
[----:B------:R-:W-:Y:S01]  /*0380*/  IADD3 R9, PT, PT, R4, -0x1, RZ ;  /* 0xffffffff04097810 */ /* 0x000fe20007ffe0ff */
[----:B------:R-:W-:Y:S01]  /*0390*/  VIADD R15, R10, 0xffffffff ;  /* 0xffffffff0a0f7836 */ /* 0x000fe20000000000 */
[----:B------:R-:W-:Y:S01]  /*03a0*/  IADD3 R13, PT, PT, R8, -0x1, RZ ;  /* 0xffffffff080d7810 */ /* 0x000fe20007ffe0ff */
[----:B------:R-:W-:Y:S02]  /*03b0*/  VIADD R11, R7, 0xffffffff ;  /* 0xffffffff070b7836 */ /* 0x000fe40000000000 */
[----:B------:R-:W-:-:S02]  /*03c0*/  IMAD R7, R12, UR9, RZ ;  /* 0x000000090c077c24 */ /* 0x000fc4000f8e02ff */
[--C-:B------:R-:W-:Y:S02]  /*03d0*/  IMAD R12, R9, UR9, R0.reuse ;  /* 0x00000009090c7c24 */ /* 0x100fe4000f8e0200 */
[--C-:B------:R-:W-:Y:S02]  /*03e0*/  IMAD R8, R11, UR9, R0.reuse ;  /* 0x000000090b087c24 */ /* 0x100fe4000f8e0200 */
[--C-:B------:R-:W-:Y:S02]  /*03f0*/  IMAD R10, R13, UR9, R0.reuse ;  /* 0x000000090d0a7c24 */ /* 0x100fe4000f8e0200 */
[----:B------:R-:W-:-:S07]  /*0400*/  IMAD R4, R15, UR9, R0 ;  /* 0x000000090f047c24 */ /* 0x000fce000f8e0200 */
.L_x_1:
[----:B------:R-:W-:Y:S01]  /*0410*/  ISETP.GE.U32.AND P2, PT, R14, UR8, PT ;  /* 0x000000080e007c0c */ /* 0x000fe2000bf46070 */
[----:B------:R-:W-:Y:S01]  /*0420*/  IMAD.MOV.U32 R9, RZ, RZ, RZ ;  /* 0x000000ffff097224 */ /* 0x000fe200078e00ff */
[----:B------:R-:W0:Y:S01]  /*0430*/  @!P1 LDS R13, [R2] ;  /* 0x00000000020d9984 */ /* 0x000e220000000800 */
[----:B-1----:R-:W1:Y:S08]  /*0440*/  @!P1 LDC.64 R18, c[0x0][0x398] ;  /* 0x0000e600ff129b82 */ /* 0x002e700000000a00 */
[----:B------:R-:W2:Y:S02]  /*0450*/  @!P1 LDC.64 R22, c[0x0][0x398] ;  /* 0x0000e600ff169b82 */ /* 0x000ea40000000a00 */
[----:B------:R-:W-:-:S06]  /*0460*/  @!P2 IADD3 R11, PT, PT, R4, -0x1, RZ ;  /* 0xffffffff040ba810 */ /* 0x000fcc0007ffe0ff */
[----:B------:R-:W3:Y:S02]  /*0470*/  @!P2 LDC.64 R20, c[0x0][0x380] ;  /* 0x0000e000ff14ab82 */ /* 0x000ee40000000a00 */
[----:B---3--:R-:W-:-:S05]  /*0480*/  @!P2 IMAD.WIDE.U32 R20, R11, 0x4, R20 ;  /* 0x000000040b14a825 */ /* 0x008fca00078e0014 */
[----:B------:R-:W3:Y:S01]  /*0490*/  @!P2 LDG.E R9, desc[UR10][R20.64] ;  /* 0x0000000a1409a981 */ /* 0x000ee2000c1e1900 */
[----:B------:R-:W-:-:S04]  /*04a0*/  IADD3 R11, PT, PT, R14, 0x1, RZ ;  /* 0x000000010e0b7810 */ /* 0x000fc80007ffe0ff */
[----:B------:R-:W-:Y:S01]  /*04b0*/  ISETP.GE.U32.AND P2, PT, R11, UR8, PT ;  /* 0x000000080b007c0c */ /* 0x000fe2000bf46070 */
[----:B------:R-:W-:-:S04]  /*04c0*/  @!P1 VIADD R11, R6, 0xffffffff ;  /* 0xffffffff060b9836 */ /* 0x000fc80000000000 */
[----:B-1----:R-:W-:-:S04]  /*04d0*/  @!P1 IMAD.WIDE.U32 R18, R11, 0x4, R18 ;  /* 0x000000040b129825 */ /* 0x002fc800078e0012 */
[----:B------:R-:W-:Y:S01]  /*04e0*/  IMAD.MOV.U32 R11, RZ, RZ, RZ ;  /* 0x000000ffff0b7224 */ /* 0x000fe200078e00ff */
[----:B0-----:R-:W-:Y:S03]  /*04f0*/  @!P1 STG.E desc[UR10][R18.64], R13 ;  /* 0x0000000d12009986 */ /* 0x001fe6000c10190a */
[----:B------:R-:W0:Y:S01]  /*0500*/  @!P2 LDC.64 R16, c[0x0][0x380] ;  /* 0x0000e000ff10ab82 */ /* 0x000e220000000a00 */
[----:B------:R-:W-:-:S05]  /*0510*/  @!P2 IADD3 R15, PT, PT, R10, -0x1, RZ ;  /* 0xffffffff0a0fa810 */ /* 0x000fca0007ffe0ff */
[----:B0-----:R-:W-:Y:S01]  /*0520*/  @!P2 IMAD.WIDE.U32 R16, R15, 0x4, R16 ;  /* 0x000000040f10a825 */ /* 0x001fe200078e0010 */
[----:B---3--:R0:W-:Y:S01]  /*0530*/  STS [R2], R9 ;  /* 0x0000000902007388 */ /* 0x0081e20000000800 */
[----:B------:R-:W-:Y:S06]  /*0540*/  BAR.SYNC.DEFER_BLOCKING 0x0 ;  /* 0x0000000000007b1d */ /* 0x000fec0000010000 */
[----:B------:R-:W3:Y:S01]  /*0550*/  @!P2 LDG.E R11, desc[UR10][R16.64] ;  /* 0x0000000a100ba981 */ /* 0x000ee2000c1e1900 */
[----:B------:R-:W-:Y:S01]  /*0560*/  IADD3 R15, PT, PT, R14, 0x2, RZ ;  /* 0x000000020e0f7810 */ /* 0x000fe20007ffe0ff */
[----:B0-----:R-:W-:Y:S01]  /*0570*/  HFMA2 R9, -RZ, RZ, 0, 0 ;  /* 0x00000000ff097431 */ /* 0x001fe200000001ff */
[----:B------:R-:W-:-:S02]  /*0580*/  @!P1 IADD3 R27, PT, PT, R4, -0x1, RZ ;  /* 0xffffffff041b9810 */ /* 0x000fc40007ffe0ff */
[----:B------:R-:W-:Y:S02]  /*0590*/  ISETP.GE.U32.AND P2, PT, R15, UR8, PT ;  /* 0x000000080f007c0c */ /* 0x000fe4000bf46070 */
[----:B------:R-:W0:Y:S01]  /*05a0*/  @!P1 LDS R15, [R2] ;  /* 0x00000000020f9984 */ /* 0x000e220000000800 */
[----:B--2---:R-:W-:Y:S01]  /*05b0*/  @!P1 IMAD.WIDE.U32 R18, R27, 0x4, R22 ;  /* 0x000000041b129825 */ /* 0x004fe200078e0016 */
[----:B------:R-:W-:Y:S01]  /*05c0*/  IADD3 R13, PT, PT, R14, 0x3, RZ ;  /* 0x000000030e0d7810 */ /* 0x000fe20007ffe0ff */
[----:B------:R-:W1:Y:S08]  /*05d0*/  @!P1 LDC.64 R22, c[0x0][0x398] ;  /* 0x0000e600ff169b82 */ /* 0x000e700000000a00 */
[----:B------:R-:W2:Y:S01]  /*05e0*/  @!P2 LDC.64 R20, c[0x0][0x380] ;  /* 0x0000e000ff14ab82 */ /* 0x000ea20000000a00 */
[----:B------:R-:W-:-:S04]  /*05f0*/  @!P2 VIADD R25, R8, 0xffffffff ;  /* 0xffffffff0819a836 */ /* 0x000fc80000000000 */
[----:B--2---:R-:W-:Y:S01]  /*0600*/  @!P2 IMAD.WIDE.U32 R20, R25, 0x4, R20 ;  /* 0x000000041914a825 */ /* 0x004fe200078e0014 */
[----:B0-----:R-:W-:Y:S04]  /*0610*/  @!P1 STG.E desc[UR10][R18.64], R15 ;  /* 0x0000000f12009986 */ /* 0x001fe8000c10190a */
[----:B---3--:R0:W-:Y:S01]  /*0620*/  STS [R2], R11 ;  /* 0x0000000b02007388 */ /* 0x0081e20000000800 */
[----:B------:R-:W-:Y:S06]  /*0630*/  BAR.SYNC.DEFER_BLOCKING 0x0 ;  /* 0x0000000000007b1d */ /* 0x000fec0000010000 */
[----:B------:R2:W3:Y:S01]  /*0640*/  @!P2 LDG.E R9, desc[UR10][R20.64] ;  /* 0x0000000a1409a981 */ /* 0x0004e2000c1e1900 */
[----:B------:R-:W-:Y:S01]  /*0650*/  ISETP.GE.U32.AND P2, PT, R13, UR8, PT ;  /* 0x000000080d007c0c */ /* 0x000fe2000bf46070 */
[----:B------:R-:W-:Y:S01]  /*0660*/  @!P1 VIADD R27, R10, 0xffffffff ;  /* 0xffffffff0a1b9836 */ /* 0x000fe20000000000 */
[----:B0-----:R-:W-:Y:S01]  /*0670*/  MOV R11, RZ ;  /* 0x000000ff000b7202 */ /* 0x001fe20000000f00 */
[----:B------:R-:W0:Y:S02]  /*0680*/  @!P1 LDS R13, [R2] ;  /* 0x00000000020d9984 */ /* 0x000e240000000800 */
[----:B-1----:R-:W-:Y:S01]  /*0690*/  @!P1 IMAD.WIDE.U32 R18, R27, 0x4, R22 ;  /* 0x000000041b129825 */ /* 0x002fe200078e0016 */
[----:B--2---:R-:W1:Y:S07]  /*06a0*/  @!P1 LDC.64 R20, c[0x0][0x398] ;  /* 0x0000e600ff149b82 */ /* 0x004e6e0000000a00 */
[----:B------:R-:W-:Y:S01]  /*06b0*/  @!P2 IADD3 R25, PT, PT, R12, -0x1, RZ ;  /* 0xffffffff0c19a810 */ /* 0x000fe20007ffe0ff */
[----:B------:R-:W2:Y:S04]  /*06c0*/  @!P2 LDC.64 R16, c[0x0][0x380] ;  /* 0x0000e000ff10ab82 */ /* 0x000ea80000000a00 */
[----:B--2---:R-:W-:Y:S01]  /*06d0*/  @!P2 IMAD.WIDE.U32 R16, R25, 0x4, R16 ;  /* 0x000000041910a825 */ /* 0x004fe200078e0010 */
[----:B0-----:R-:W-:Y:S04]  /*06e0*/  @!P1 STG.E desc[UR10][R18.64], R13 ;  /* 0x0000000d12009986 */ /* 0x001fe8000c10190a */
[----:B---3--:R-:W-:Y:S01]  /*06f0*/  STS [R2], R9 ;  /* 0x0000000902007388 */ /* 0x008fe20000000800 */
[----:B------:R-:W-:Y:S06]  /*0700*/  BAR.SYNC.DEFER_BLOCKING 0x0 ;  /* 0x0000000000007b1d */ /* 0x000fec0000010000 */
[----:B------:R-:W2:Y:S01]  /*0710*/  @!P2 LDG.E R11, desc[UR10][R16.64] ;  /* 0x0000000a100ba981 */ /* 0x000ea2000c1e1900 */
[----:B------:R-:W-:Y:S01]  /*0720*/  IADD3 R14, PT, PT, R14, 0x4, RZ ;  /* 0x000000040e0e7810 */ /* 0x000fe20007ffe0ff */
[----:B------:R-:W-:Y:S01]  /*0730*/  @!P1 VIADD R23, R8, 0xffffffff ;  /* 0xffffffff08179836 */ /* 0x000fe20000000000 */
[----:B------:R-:W-:Y:S01]  /*0740*/  LEA R6, R7, R6, 0x2 ;  /* 0x0000000607067211 */ /* 0x000fe200078e10ff */
[----:B------:R-:W0:Y:S01]  /*0750*/  @!P1 LDS R15, [R2] ;  /* 0x00000000020f9984 */ /* 0x000e220000000800 */
[----:B------:R-:W-:Y:S01]  /*0760*/  ISETP.NE.AND P2, PT, R14, R5, PT ;  /* 0x000000050e00720c */ /* 0x000fe20003f45270 */
[----:B-1----:R-:W-:Y:S01]  /*0770*/  @!P1 IMAD.WIDE.U32 R20, R23, 0x4, R20 ;  /* 0x0000000417149825 */ /* 0x002fe200078e0014 */
[----:B------:R-:W-:-:S02]  /*0780*/  LEA R12, R7, R12, 0x2 ;  /* 0x0000000c070c7211 */ /* 0x000fc400078e10ff */
[C---:B------:R-:W-:Y:S01]  /*0790*/  LEA R8, R7.reuse, R8, 0x2 ;  /* 0x0000000807087211 */ /* 0x040fe200078e10ff */
[C---:B------:R-:W-:Y:S02]  /*07a0*/  IMAD R4, R7.reuse, 0x4, R4 ;  /* 0x0000000407047824 */ /* 0x040fe400078e0204 */
[----:B------:R-:W-:Y:S01]  /*07b0*/  IMAD R10, R7, 0x4, R10 ;  /* 0x00000004070a7824 */ /* 0x000fe200078e020a */
[----:B0-----:R1:W-:Y:S04]  /*07c0*/  @!P1 STG.E desc[UR10][R20.64], R15 ;  /* 0x0000000f14009986 */ /* 0x0013e8000c10190a */
[----:B--2---:R1:W-:Y:S01]  /*07d0*/  STS [R2], R11 ;  /* 0x0000000b02007388 */ /* 0x0043e20000000800 */
[----:B------:R-:W-:Y:S06]  /*07e0*/  BAR.SYNC.DEFER_BLOCKING 0x0 ;  /* 0x0000000000007b1d */ /* 0x000fec0000010000 */
[----:B------:R-:W-:Y:S05]  /*07f0*/  @P2 BRA `(.L_x_1) ;  /* 0xfffffffc00042947 */ /* 0x000fea000383ffff */
.L_x_0:
[----:B------:R-:W-:Y:S05]  /*0800*/  @!P0 EXIT ;  /* 0x000000000000894d */ /* 0x000fea0003800000 */
[----:B01----:R-:W0:Y:S01]  /*0810*/  LDC.64 R10, c[0x0][0x388] ;  /* 0x0000e200ff0a7b82 */ /* 0x003e220000000a00 */
[----:B------:R-:W-:-:S07]  /*0820*/  UIADD3 UR6, UPT, UPT, -UR6, URZ, URZ ;  /* 0x000000ff06067290 */ /* 0x000fce000fffe1ff */
[----:B------:R-:W1:Y:S01]  /*0830*/  LDC.64 R6, c[0x0][0x388] ;  /* 0x0000e200ff067b82 */ /* 0x000e620000000a00 */
[CC--:B0-----:R-:W-:Y:S02]  /*0840*/  IMAD R4, R5.reuse, R10.reuse, R3 ;  /* 0x0000000a05047224 */ /* 0x0c1fe400078e0203 */
[----:B------:R-:W-:-:S03]  /*0850*/  IMAD R8, R5, R10, R10 ;  /* 0x0000000a05087224 */ /* 0x000fc600078e020a */
[----:B------:R-:W-:Y:S02]  /*0860*/  IADD3 R4, PT, PT, R4, -0x1, RZ ;  /* 0xffffffff04047810 */ /* 0x000fe40007ffe0ff */
[----:B------:R-:W-:-:S03]  /*0870*/  IADD3 R8, PT, PT, R3, -0x1, R8 ;  /* 0xffffffff03087810 */ /* 0x000fc60007ffe008 */
[-CC-:B------:R-:W-:Y:S02]  /*0880*/  IMAD R4, R4, R11.reuse, R0.reuse ;  /* 0x0000000b04047224 */ /* 0x180fe400078e0200 */
[----:B-1----:R-:W-:-:S07]  /*0890*/  IMAD R0, R8, R11, R0 ;  /* 0x0000000b08007224 */ /* 0x002fce00078e0200 */
.L_x_2:
[----:B------:R-:W-:Y:S01]  /*08a0*/  ISETP.GE.U32.AND P0, PT, R5, UR8, PT ;  /* 0x0000000805007c0c */ /* 0x000fe2000bf06070 */
[----:B0-----:R-:W-:Y:S01]  /*08b0*/  IMAD.MOV.U32 R3, RZ, RZ, RZ ;  /* 0x000000ffff037224 */ /* 0x001fe200078e00ff */
[----:B------:R-:W0:Y:S11]  /*08c0*/  @!P1 LDS R13, [R2] ;  /* 0x00000000020d9984 */ /* 0x000e360000000800 */
[----:B------:R-:W1:Y:S01]  /*08d0*/  @!P0 LDC.64 R8, c[0x0][0x380] ;  /* 0x0000e000ff088b82 */ /* 0x000e620000000a00 */
[----:B------:R-:W-:-:S05]  /*08e0*/  @!P0 IADD3 R11, PT, PT, R0, -0x1, RZ ;  /* 0xffffffff000b8810 */ /* 0x000fca0007ffe0ff */
[----:B-1----:R-:W-:Y:S02]  /*08f0*/  @!P0 IMAD.WIDE.U32 R8, R11, 0x4, R8 ;  /* 0x000000040b088825 */ /* 0x002fe400078e0008 */
[----:B------:R-:W1:Y:S03]  /*0900*/  @!P1 LDC.64 R10, c[0x0][0x398] ;  /* 0x0000e600ff0a9b82 */ /* 0x000e660000000a00 */
[----:B------:R-:W2:Y:S01]  /*0910*/  @!P0 LDG.E R3, desc[UR10][R8.64] ;  /* 0x0000000a08038981 */ /* 0x000ea2000c1e1900 */
[----:B------:R-:W-:Y:S01]  /*0920*/  @!P1 IADD3 R15, PT, PT, R4, -0x1, RZ ;  /* 0xffffffff040f9810 */ /* 0x000fe20007ffe0ff */
[----:B------:R-:W-:Y:S01]  /*0930*/  UIADD3 UR6, UPT, UPT, UR6, 0x1, URZ ;  /* 0x0000000106067890 */ /* 0x000fe2000fffe0ff */
[----:B------:R-:W-:Y:S01]  /*0940*/  IADD3 R5, PT, PT, R5, 0x1, RZ ;  /* 0x0000000105057810 */ /* 0x000fe20007ffe0ff */
[CC--:B------:R-:W-:Y:S02]  /*0950*/  IMAD R4, R7.reuse, R6.reuse, R4 ;  /* 0x0000000607047224 */ /* 0x0c0fe400078e0204 */
[----:B------:R-:W-:Y:S01]  /*0960*/  UISETP.NE.AND UP0, UPT, UR6, URZ, UPT ;  /* 0x000000ff0600728c */ /* 0x000fe2000bf05270 */
[----:B------:R-:W-:-:S02]  /*0970*/  IMAD R0, R7, R6, R0 ;  /* 0x0000000607007224 */ /* 0x000fc400078e0200 */
[----:B-1----:R-:W-:-:S05]  /*0980*/  @!P1 IMAD.WIDE.U32 R10, R15, 0x4, R10 ;  /* 0x000000040f0a9825 */ /* 0x002fca00078e000a */
[----:B0-----:R0:W-:Y:S04]  /*0990*/  @!P1 STG.E desc[UR10][R10.64], R13 ;  /* 0x0000000d0a009986 */ /* 0x0011e8000c10190a */
[----:B--2---:R0:W-:Y:S01]  /*09a0*/  STS [R2], R3 ;  /* 0x0000000302007388 */ /* 0x0041e20000000800 */
[----:B------:R-:W-:Y:S06]  /*09b0*/  BAR.SYNC.DEFER_BLOCKING 0x0 ;  /* 0x0000000000007b1d */ /* 0x000fec0000010000 */
[----:B------:R-:W-:Y:S05]  /*09c0*/  BRA.U UP0, `(.L_x_2) ;  /* 0xfffffffd00b47547 */ /* 0x000fea000b83ffff */
[----:B------:R-:W-:Y:S05]  /*09d0*/  EXIT ;  /* 0x000000000000794d */ /* 0x000fea0003800000 */
.L_x_3:
[----:B------:R-:W-:-:S00]  /*09e0*/  BRA `(.L_x_3) ;  /* 0xfffffffc00fc7947 */ /* 0x000fc0000383ffff */
[----:B------:R-:W-:-:S00]  /*09f0*/  NOP ;  /* 0x0000000000007918 */ /* 0x000fc00000000000 */
        /* <DEDUP_REMOVED lines=8> */
.L_x_4:


//--------------------- .nv.shared._Z15gpu_stencil_7ptPfjjjS_ --------------------------
	.section	.nv.shared._Z15gpu_stencil_7ptPfjjjS_,"aw",@nobits
	.sectionflags	@""
	.align	4
.nv.shared._Z15gpu_stencil_7ptPfjjjS_:
	.zero		5120


//--------------------- .nv.shared.reserved.0     --------------------------
	.section	.nv.shared.reserved.0,"aw",@nobits
	.weak		__nv_reservedSMEM_offset_0_alias
	.size		__nv_reservedSMEM_offset_0_alias, 0, 64
	.other		__nv_reservedSMEM_offset_0_alias,@"STO_CUDA_RESERVED_SHARED STV_DEFAULT"
__nv_reservedSMEM_offset_0_alias:
	.zero		0
	.zero		64


//--------------------- .nv.constant0._Z15gpu_stencil_7ptPfjjjS_ --------------------------
	.section	.nv.constant0._Z15gpu_stencil_7ptPfjjjS_,"a",@progbits
	.sectionflags	@""
	.align	4
.nv.constant0._Z15gpu_stencil_7ptPfjjjS_:
	.zero		928


//--------------------- SYMBOLS --------------------------

	.type		.nv.reservedSmem.offset0,@object
	.size		.nv.reservedSmem.offset0,0x4
	.type		.nv.reservedSmem.cap,@object
	.size		.nv.reservedSmem.cap,0x4
